	.headerflags	@"EF_CUDA_TEXMODE_UNIFIED EF_CUDA_64BIT_ADDRESS EF_CUDA_ACCELERATORS EF_CUDA_SM90 EF_CUDA_VIRTUAL_SM(EF_CUDA_SM90)"
	.elftype	@"ET_EXEC"


//--------------------- .nv.info                  --------------------------
	.section	.nv.info,"",@"SHT_CUDA_INFO"
	.align	4


	//----- nvinfo : EIATTR_REGCOUNT
	.align		4
        /*0000*/ 	.byte	0x04, 0x2f
        /*0002*/ 	.short	(.L_3 - .L_2)
	.align		4
.L_2:
        /*0004*/ 	.word	index@(triton_poi_fused__native_batch_norm_legit_no_training__prelu_kernel_add_22)
        /*0008*/ 	.word	0x0000001e


	//----- nvinfo : EIATTR_MIN_STACK_SIZE
	.align		4
.L_3:
        /*000c*/ 	.byte	0x04, 0x12
        /*000e*/ 	.short	(.L_5 - .L_4)
	.align		4
.L_4:
        /*0010*/ 	.word	index@(triton_poi_fused__native_batch_norm_legit_no_training__prelu_kernel_add_22)
        /*0014*/ 	.word	0x00000000


	//----- nvinfo : EIATTR_FRAME_SIZE
	.align		4
.L_5:
        /*0018*/ 	.byte	0x04, 0x11
        /*001a*/ 	.short	(.L_7 - .L_6)
	.align		4
.L_6:
        /*001c*/ 	.word	index@(triton_poi_fused__native_batch_norm_legit_no_training__prelu_kernel_add_22)
        /*0020*/ 	.word	0x00000000


	//----- nvinfo : EIATTR_MIN_STACK_SIZE
	.align		4
.L_7:
        /*0024*/ 	.byte	0x04, 0x12
        /*0026*/ 	.short	(.L_9 - .L_8)
	.align		4
.L_8:
        /*0028*/ 	.word	index@(triton_poi_fused__native_batch_norm_legit_no_training__prelu_kernel_add_22)
        /*002c*/ 	.word	0x00000000
.L_9:


//--------------------- .nv.info.triton_poi_fused__native_batch_norm_legit_no_training__prelu_kernel_add_22 --------------------------
	.section	.nv.info.triton_poi_fused__native_batch_norm_legit_no_training__prelu_kernel_add_22,"",@"SHT_CUDA_INFO"
	.sectionflags	@""
	.align	4


	//----- nvinfo : EIATTR_CUDA_API_VERSION
	.align		4
        /*0000*/ 	.byte	0x04, 0x37
        /*0002*/ 	.short	(.L_11 - .L_10)
.L_10:
        /*0004*/ 	.word	0x0000007c


	//----- nvinfo : EIATTR_KPARAM_INFO
	.align		4
.L_11:
        /*0008*/ 	.byte	0x04, 0x17
        /*000a*/ 	.short	(.L_13 - .L_12)
.L_12:
        /*000c*/ 	.word	0x00000000
        /*0010*/ 	.short	0x000f
        /*0012*/ 	.short	0x0078
        /*0014*/ 	.byte	0x00, 0xf0, 0x11, 0x00


	//----- nvinfo : EIATTR_KPARAM_INFO
	.align		4
.L_13:
        /*0018*/ 	.byte	0x04, 0x17
        /*001a*/ 	.short	(.L_15 - .L_14)
.L_14:
        /*001c*/ 	.word	0x00000000
        /*0020*/ 	.short	0x000e
        /*0022*/ 	.short	0x0070
        /*0024*/ 	.byte	0x00, 0xf4, 0x21, 0x00


	//----- nvinfo : EIATTR_KPARAM_INFO
	.align		4
.L_15:
        /*0028*/ 	.byte	0x04, 0x17
        /*002a*/ 	.short	(.L_17 - .L_16)
.L_16:
        /*002c*/ 	.word	0x00000000
        /*0030*/ 	.short	0x000d
        /*0032*/ 	.short	0x0068
        /*0034*/ 	.byte	0x00, 0xf4, 0x21, 0x00


	//----- nvinfo : EIATTR_KPARAM_INFO
	.align		4
.L_17:
        /*0038*/ 	.byte	0x04, 0x17
        /*003a*/ 	.short	(.L_19 - .L_18)
.L_18:
        /*003c*/ 	.word	0x00000000
        /*0040*/ 	.short	0x000c
        /*0042*/ 	.short	0x0060
        /*0044*/ 	.byte	0x00, 0xf4, 0x21, 0x00


	//----- nvinfo : EIATTR_KPARAM_INFO
	.align		4
.L_19:
        /*0048*/ 	.byte	0x04, 0x17
        /*004a*/ 	.short	(.L_21 - .L_20)
.L_20:
        /*004c*/ 	.word	0x00000000
        /*0050*/ 	.short	0x000b
        /*0052*/ 	.short	0x0058
        /*0054*/ 	.byte	0x00, 0xf4, 0x21, 0x00


	//----- nvinfo : EIATTR_KPARAM_INFO
	.align		4
.L_21:
        /*0058*/ 	.byte	0x04, 0x17
        /*005a*/ 	.short	(.L_23 - .L_22)
.L_22:
        /*005c*/ 	.word	0x00000000
        /*0060*/ 	.short	0x000a
        /*0062*/ 	.short	0x0050
        /*0064*/ 	.byte	0x00, 0xf4, 0x21, 0x00


	//----- nvinfo : EIATTR_KPARAM_INFO
	.align		4
.L_23:
        /*0068*/ 	.byte	0x04, 0x17
        /*006a*/ 	.short	(.L_25 - .L_24)
.L_24:
        /*006c*/ 	.word	0x00000000
        /*0070*/ 	.short	0x0009
        /*0072*/ 	.short	0x0048
        /*0074*/ 	.byte	0x00, 0xf4, 0x21, 0x00


	//----- nvinfo : EIATTR_KPARAM_INFO
	.align		4
.L_25:
        /*0078*/ 	.byte	0x04, 0x17
        /*007a*/ 	.short	(.L_27 - .L_26)
.L_26:
        /*007c*/ 	.word	0x00000000
        /*0080*/ 	.short	0x0008
        /*0082*/ 	.short	0x0040
        /*0084*/ 	.byte	0x00, 0xf4, 0x21, 0x00


	//----- nvinfo : EIATTR_KPARAM_INFO
	.align		4
.L_27:
        /*0088*/ 	.byte	0x04, 0x17
        /*008a*/ 	.short	(.L_29 - .L_28)
.L_28:
        /*008c*/ 	.word	0x00000000
        /*0090*/ 	.short	0x0007
        /*0092*/ 	.short	0x0038
        /*0094*/ 	.byte	0x00, 0xf4, 0x21, 0x00


	//----- nvinfo : EIATTR_KPARAM_INFO
	.align		4
.L_29:
        /*0098*/ 	.byte	0x04, 0x17
        /*009a*/ 	.short	(.L_31 - .L_30)
.L_30:
        /*009c*/ 	.word	0x00000000
        /*00a0*/ 	.short	0x0006
        /*00a2*/ 	.short	0x0030
        /*00a4*/ 	.byte	0x00, 0xf4, 0x21, 0x00


	//----- nvinfo : EIATTR_KPARAM_INFO
	.align		4
.L_31:
        /*00a8*/ 	.byte	0x04, 0x17
        /*00aa*/ 	.short	(.L_33 - .L_32)
.L_32:
        /*00ac*/ 	.word	0x00000000
        /*00b0*/ 	.short	0x0005
        /*00b2*/ 	.short	0x0028
        /*00b4*/ 	.byte	0x00, 0xf4, 0x21, 0x00


	//----- nvinfo : EIATTR_KPARAM_INFO
	.align		4
.L_33:
        /*00b8*/ 	.byte	0x04, 0x17
        /*00ba*/ 	.short	(.L_35 - .L_34)
.L_34:
        /*00bc*/ 	.word	0x00000000
        /*00c0*/ 	.short	0x0004
        /*00c2*/ 	.short	0x0020
        /*00c4*/ 	.byte	0x00, 0xf4, 0x21, 0x00


	//----- nvinfo : EIATTR_KPARAM_INFO
	.align		4
.L_35:
        /*00c8*/ 	.byte	0x04, 0x17
        /*00ca*/ 	.short	(.L_37 - .L_36)
.L_36:
        /*00cc*/ 	.word	0x00000000
        /*00d0*/ 	.short	0x0003
        /*00d2*/ 	.short	0x0018
        /*00d4*/ 	.byte	0x00, 0xf4, 0x21, 0x00


	//----- nvinfo : EIATTR_KPARAM_INFO
	.align		4
.L_37:
        /*00d8*/ 	.byte	0x04, 0x17
        /*00da*/ 	.short	(.L_39 - .L_38)
.L_38:
        /*00dc*/ 	.word	0x00000000
        /*00e0*/ 	.short	0x0002
        /*00e2*/ 	.short	0x0010
        /*00e4*/ 	.byte	0x00, 0xf4, 0x21, 0x00


	//----- nvinfo : EIATTR_KPARAM_INFO
	.align		4
.L_39:
        /*00e8*/ 	.byte	0x04, 0x17
        /*00ea*/ 	.short	(.L_41 - .L_40)
.L_40:
        /*00ec*/ 	.word	0x00000000
        /*00f0*/ 	.short	0x0001
        /*00f2*/ 	.short	0x0008
        /*00f4*/ 	.byte	0x00, 0xf4, 0x21, 0x00


	//----- nvinfo : EIATTR_KPARAM_INFO
	.align		4
.L_41:
        /*00f8*/ 	.byte	0x04, 0x17
        /*00fa*/ 	.short	(.L_43 - .L_42)
.L_42:
        /*00fc*/ 	.word	0x00000000
        /*0100*/ 	.short	0x0000
        /*0102*/ 	.short	0x0000
        /*0104*/ 	.byte	0x00, 0xf4, 0x21, 0x00


	//----- nvinfo : EIATTR_SPARSE_MMA_MASK
	.align		4
.L_43:
        /*0108*/ 	.byte	0x03, 0x50
        /*010a*/ 	.short	0x0000


	//----- nvinfo : EIATTR_MAXREG_COUNT
	.align		4
        /*010c*/ 	.byte	0x03, 0x1b
        /*010e*/ 	.short	0x00ff


	//----- nvinfo : EIATTR_EXIT_INSTR_OFFSETS
	.align		4
        /*0110*/ 	.byte	0x04, 0x1c
        /*0112*/ 	.short	(.L_45 - .L_44)


	//   ....[0]....
.L_44:
        /*0114*/ 	.word	0x000005c0


	//----- nvinfo : EIATTR_REQNTID
	.align		4
.L_45:
        /*0118*/ 	.byte	0x04, 0x10
        /*011a*/ 	.short	(.L_47 - .L_46)
.L_46:
        /*011c*/ 	.word	0x00000080
        /*0120*/ 	.word	0x00000001
        /*0124*/ 	.word	0x00000001


	//----- nvinfo : EIATTR_CBANK_PARAM_SIZE
	.align		4
.L_47:
        /*0128*/ 	.byte	0x03, 0x19
        /*012a*/ 	.short	0x007c


	//----- nvinfo : EIATTR_PARAM_CBANK
	.align		4
        /*012c*/ 	.byte	0x04, 0x0a
        /*012e*/ 	.short	(.L_49 - .L_48)
	.align		4
.L_48:
        /*0130*/ 	.word	index@(.nv.constant0.triton_poi_fused__native_batch_norm_legit_no_training__prelu_kernel_add_22)
        /*0134*/ 	.short	0x0210
        /*0136*/ 	.short	0x007c


	//----- nvinfo : EIATTR_SW_WAR
	.align		4
.L_49:
        /*0138*/ 	.byte	0x04, 0x36
        /*013a*/ 	.short	(.L_51 - .L_50)
.L_50:
        /*013c*/ 	.word	0x00000008
.L_51:


//--------------------- .nv.callgraph             --------------------------
	.section	.nv.callgraph,"",@"SHT_CUDA_CALLGRAPH"
	.align	4
	.sectionentsize	8
	.align		4
        /*0000*/ 	.word	0x00000000
	.align		4
        /*0004*/ 	.word	0xffffffff
	.align		4
        /*0008*/ 	.word	0x00000000
	.align		4
        /*000c*/ 	.word	0xfffffffe
	.align		4
        /*0010*/ 	.word	0x00000000
	.align		4
        /*0014*/ 	.word	0xfffffffd
	.align		4
        /*0018*/ 	.word	0x00000000
	.align		4
        /*001c*/ 	.word	0xfffffffc


//--------------------- .nv.constant4             --------------------------
	.section	.nv.constant4,"a",@progbits
	.align	8
	.align		8
.nv.constant4:
        /*0000*/ 	.dword	_$_str
	.align		8
        /*0008*/ 	.dword	_$_str_$_2


//--------------------- .text.triton_poi_fused__native_batch_norm_legit_no_training__prelu_kernel_add_22 --------------------------
	.section	.text.triton_poi_fused__native_batch_norm_legit_no_training__prelu_kernel_add_22,"ax",@progbits
	.align	128
        .global         triton_poi_fused__native_batch_norm_legit_no_training__prelu_kernel_add_22
        .type           triton_poi_fused__native_batch_norm_legit_no_training__prelu_kernel_add_22,@function
        .size           triton_poi_fused__native_batch_norm_legit_no_training__prelu_kernel_add_22,(.L_x_1 - triton_poi_fused__native_batch_norm_legit_no_training__prelu_kernel_add_22)
        .other          triton_poi_fused__native_batch_norm_legit_no_training__prelu_kernel_add_22,@"STO_CUDA_ENTRY STV_DEFAULT"
triton_poi_fused__native_batch_norm_legit_no_training__prelu_kernel_add_22:
.text.triton_poi_fused__native_batch_norm_legit_no_training__prelu_kernel_add_22:
[----:B------:R-:W-:Y:S01]  /*0000*/  LDC R1, c[0x0][0x28] ;  /* 0x00000a00ff017b82 */ /* 0x000fe20000000800 */
[----:B------:R-:W1:Y:S07]  /*0010*/  S2R R18, SR_TID.X ;  /* 0x0000000000127919 */ /* 0x000e6e0000002100 */
[----:B------:R-:W2:Y:S01]  /*0020*/  LDC.64 R4, c[0x0][0x248] ;  /* 0x00009200ff047b82 */ /* 0x000ea20000000a00 */
[----:B------:R-:W-:Y:S01]  /*0030*/  ULDC.64 UR4, c[0x0][0x208] ;  /* 0x0000820000047ab9 */ /* 0x000fe20000000a00 */
[----:B------:R-:W3:Y:S06]  /*0040*/  S2R R3, SR_CTAID.X ;  /* 0x0000000000037919 */ /* 0x000eec0000002500 */
[----:B------:R-:W4:Y:S08]  /*0050*/  LDC.64 R24, c[0x0][0x220] ;  /* 0x00008800ff187b82 */ /* 0x000f300000000a00 */
[----:B------:R-:W5:Y:S08]  /*0060*/  LDC.64 R22, c[0x0][0x240] ;  /* 0x00009000ff167b82 */ /* 0x000f700000000a00 */
[----:B------:R-:W5:Y:S01]  /*0070*/  LDC.64 R26, c[0x0][0x238] ;  /* 0x00008e00ff1a7b82 */ /* 0x000f620000000a00 */
[----:B-1----:R-:W-:-:S07]  /*0080*/  LOP3.LUT R18, R18, 0x7f, RZ, 0xc0, !PT ;  /* 0x0000007f12127812 */ /* 0x002fce00078ec0ff */
[----:B------:R-:W1:Y:S01]  /*0090*/  LDC.64 R16, c[0x0][0x210] ;  /* 0x00008400ff107b82 */ /* 0x000e620000000a00 */
[----:B---3--:R-:W-:Y:S02]  /*00a0*/  SHF.R.S32.HI R0, RZ, 0x18, R3 ;  /* 0x00000018ff007819 */ /* 0x008fe40000011403 */
[----:B------:R-:W-:Y:S02]  /*00b0*/  LEA R18, R3, R18, 0x7 ;  /* 0x0000001203127211 */ /* 0x000fe400078e38ff */
[----:B------:R-:W-:-:S03]  /*00c0*/  SGXT R3, R0, 0x1 ;  /* 0x000000010003781a */ /* 0x000fc60000000200 */
[----:B------:R-:W3:Y:S01]  /*00d0*/  LDC.64 R14, c[0x0][0x218] ;  /* 0x00008600ff0e7b82 */ /* 0x000ee20000000a00 */
[----:B------:R-:W-:-:S04]  /*00e0*/  LEA.HI R3, R3, R18, RZ, 0x6 ;  /* 0x0000001203037211 */ /* 0x000fc800078f30ff */
[----:B------:R-:W-:-:S03]  /*00f0*/  SHF.R.S32.HI R3, RZ, 0x6, R3 ;  /* 0x00000006ff037819 */ /* 0x000fc60000011403 */
[----:B------:R-:W3:Y:S01]  /*0100*/  LDC.64 R12, c[0x0][0x250] ;  /* 0x00009400ff0c7b82 */ /* 0x000ee20000000a00 */
[----:B------:R-:W-:-:S04]  /*0110*/  LEA.HI R0, R3, R3, RZ, 0x5 ;  /* 0x0000000303007211 */ /* 0x000fc800078f28ff */
[----:B------:R-:W-:-:S03]  /*0120*/  LOP3.LUT R0, R0, 0xffffffe0, RZ, 0xc0, !PT ;  /* 0xffffffe000007812 */ /* 0x000fc600078ec0ff */
[----:B------:R-:W3:Y:S01]  /*0130*/  LDC.64 R10, c[0x0][0x258] ;  /* 0x00009600ff0a7b82 */ /* 0x000ee20000000a00 */
[----:B------:R-:W-:-:S05]  /*0140*/  IADD3 R21, R3, -R0, RZ ;  /* 0x8000000003157210 */ /* 0x000fca0007ffe0ff */
[C---:B--2---:R-:W-:Y:S02]  /*0150*/  IMAD.WIDE R4, R21.reuse, 0x4, R4 ;  /* 0x0000000415047825 */ /* 0x044fe400078e0204 */
[----:B------:R-:W2:Y:S02]  /*0160*/  LDC.64 R6, c[0x0][0x228] ;  /* 0x00008a00ff067b82 */ /* 0x000ea40000000a00 */
[C---:B----4-:R-:W-:Y:S01]  /*0170*/  IMAD.WIDE R24, R21.reuse, 0x4, R24 ;  /* 0x0000000415187825 */ /* 0x050fe200078e0218 */
[----:B------:R-:W4:Y:S04]  /*0180*/  LDG.E.EL R19, desc[UR4][R4.64] ;  /* 0x0000000404137981 */ /* 0x000f28000c2e1900 */
[----:B------:R1:W4:Y:S01]  /*0190*/  LDG.E.EL R0, desc[UR4][R24.64] ;  /* 0x0000000418007981 */ /* 0x000322000c2e1900 */
[----:B------:R-:W2:Y:S01]  /*01a0*/  LDC.64 R2, c[0x0][0x230] ;  /* 0x00008c00ff027b82 */ /* 0x000ea20000000a00 */
[----:B-----5:R-:W-:-:S07]  /*01b0*/  IMAD.WIDE R22, R21, 0x4, R22 ;  /* 0x0000000415167825 */ /* 0x020fce00078e0216 */
[----:B------:R-:W5:Y:S01]  /*01c0*/  LDC.64 R8, c[0x0][0x260] ;  /* 0x00009800ff087b82 */ /* 0x000f620000000a00 */
[C---:B01----:R-:W-:Y:S01]  /*01d0*/  IMAD.WIDE R24, R18.reuse, 0x4, R26 ;  /* 0x0000000412187825 */ /* 0x043fe200078e021a */
[----:B------:R-:W4:Y:S03]  /*01e0*/  LDG.E.EL R23, desc[UR4][R22.64] ;  /* 0x0000000416177981 */ /* 0x000f26000c2e1900 */
[----:B------:R-:W-:Y:S01]  /*01f0*/  IMAD.WIDE R16, R18, 0x4, R16 ;  /* 0x0000000412107825 */ /* 0x000fe200078e0210 */
[----:B------:R-:W4:Y:S02]  /*0200*/  LDG.E R20, desc[UR4][R24.64] ;  /* 0x0000000418147981 */ /* 0x000f24000c1e1900 */
[----:B------:R-:W0:Y:S01]  /*0210*/  LDC.64 R4, c[0x0][0x268] ;  /* 0x00009a00ff047b82 */ /* 0x000e220000000a00 */
[C---:B---3--:R-:W-:Y:S02]  /*0220*/  IMAD.WIDE R14, R21.reuse, 0x4, R14 ;  /* 0x00000004150e7825 */ /* 0x048fe400078e020e */
[----:B------:R-:W3:Y:S04]  /*0230*/  LDG.E R16, desc[UR4][R16.64] ;  /* 0x0000000410107981 */ /* 0x000ee8000c1e1900 */
[----:B------:R-:W3:Y:S01]  /*0240*/  LDG.E.EL R15, desc[UR4][R14.64] ;  /* 0x000000040e0f7981 */ /* 0x000ee2000c2e1900 */
[----:B------:R-:W-:-:S04]  /*0250*/  IMAD.WIDE R12, R21, 0x4, R12 ;  /* 0x00000004150c7825 */ /* 0x000fc800078e020c */
[C---:B------:R-:W-:Y:S02]  /*0260*/  IMAD.WIDE R10, R21.reuse, 0x4, R10 ;  /* 0x00000004150a7825 */ /* 0x040fe400078e020a */
[----:B------:R-:W3:Y:S02]  /*0270*/  LDG.E.EL R12, desc[UR4][R12.64] ;  /* 0x000000040c0c7981 */ /* 0x000ee4000c2e1900 */
[C---:B--2---:R-:W-:Y:S02]  /*0280*/  IMAD.WIDE R6, R21.reuse, 0x4, R6 ;  /* 0x0000000415067825 */ /* 0x044fe400078e0206 */
[----:B------:R-:W2:Y:S02]  /*0290*/  LDG.E.EL R11, desc[UR4][R10.64] ;  /* 0x000000040a0b7981 */ /* 0x000ea4000c2e1900 */
[C---:B------:R-:W-:Y:S02]  /*02a0*/  IMAD.WIDE R2, R21.reuse, 0x4, R2 ;  /* 0x0000000415027825 */ /* 0x040fe400078e0202 */
[----:B------:R-:W2:Y:S02]  /*02b0*/  LDG.E.EL R6, desc[UR4][R6.64] ;  /* 0x0000000406067981 */ /* 0x000ea4000c2e1900 */
[----:B-----5:R-:W-:-:S02]  /*02c0*/  IMAD.WIDE R8, R21, 0x4, R8 ;  /* 0x0000000415087825 */ /* 0x020fc400078e0208 */
[----:B------:R1:W5:Y:S02]  /*02d0*/  LDG.E.EL R3, desc[UR4][R2.64] ;  /* 0x0000000402037981 */ /* 0x000364000c2e1900 */
[----:B0-----:R-:W-:Y:S02]  /*02e0*/  IMAD.WIDE R4, R21, 0x4, R4 ;  /* 0x0000000415047825 */ /* 0x001fe400078e0204 */
[----:B------:R-:W2:Y:S04]  /*02f0*/  LDG.E.EL R8, desc[UR4][R8.64] ;  /* 0x0000000408087981 */ /* 0x000ea8000c2e1900 */
[----:B------:R0:W2:Y:S01]  /*0300*/  LDG.E.EL R4, desc[UR4][R4.64] ;  /* 0x0000000404047981 */ /* 0x0000a2000c2e1900 */
[----:B-1----:R-:W-:Y:S01]  /*0310*/  HFMA2.MMA R2, -RZ, RZ, 1.625, 0 ;  /* 0x3e800000ff027435 */ /* 0x002fe200000001ff */
[----:B----4-:R-:W-:-:S04]  /*0320*/  FADD R19, R19, 9.9999997473787516356e-06 ;  /* 0x3727c5ac13137421 */ /* 0x010fc80000000000 */
[----:B------:R-:W1:Y:S01]  /*0330*/  MUFU.SQRT R14, R19 ;  /* 0x00000013000e7308 */ /* 0x000e620000002000 */
[----:B------:R-:W-:-:S07]  /*0340*/  FADD R0, R0, 9.9999997473787516356e-06 ;  /* 0x3727c5ac00007421 */ /* 0x000fce0000000000 */
[----:B------:R-:W4:Y:S01]  /*0350*/  MUFU.SQRT R13, R0 ;  /* 0x00000000000d7308 */ /* 0x000f220000002000 */
[C---:B-1----:R-:W-:Y:S02]  /*0360*/  FSETP.GT.AND P1, PT, R14.reuse, 8.50705917302346158658e+37, PT ;  /* 0x7e8000000e00780b */ /* 0x042fe40003f24000 */
[----:B------:R-:W-:Y:S02]  /*0370*/  FSETP.GEU.AND P3, PT, R14, 1.175494350822287508e-38, PT ;  /* 0x008000000e00780b */ /* 0x000fe40003f6e000 */
[C---:B----4-:R-:W-:Y:S02]  /*0380*/  FSETP.GT.AND P0, PT, R13.reuse, 8.50705917302346158658e+37, PT ;  /* 0x7e8000000d00780b */ /* 0x050fe40003f04000 */
[----:B------:R-:W-:-:S07]  /*0390*/  FSETP.GEU.AND P2, PT, R13, 1.175494350822287508e-38, PT ;  /* 0x008000000d00780b */ /* 0x000fce0003f4e000 */
[----:B------:R-:W-:-:S04]  /*03a0*/  @P1 FMUL R14, R14, 0.25 ;  /* 0x3e8000000e0e1820 */ /* 0x000fc80000400000 */
[----:B------:R-:W-:Y:S01]  /*03b0*/  @!P3 FMUL R14, R14, 16777216 ;  /* 0x4b8000000e0eb820 */ /* 0x000fe20000400000 */
[----:B------:R-:W-:-:S05]  /*03c0*/  @P0 FMUL R13, R13, 0.25 ;  /* 0x3e8000000d0d0820 */ /* 0x000fca0000400000 */
[----:B------:R-:W1:Y:S01]  /*03d0*/  MUFU.RCP R14, R14 ;  /* 0x0000000e000e7308 */ /* 0x000e620000001000 */
[----:B------:R-:W-:Y:S01]  /*03e0*/  @!P2 FMUL R13, R13, 16777216 ;  /* 0x4b8000000d0da820 */ /* 0x000fe20000400000 */
[----:B0-----:R-:W-:-:S06]  /*03f0*/  FSEL R5, R2, 1, P1 ;  /* 0x3f80000002057808 */ /* 0x001fcc0000800000 */
[----:B------:R-:W0:Y:S01]  /*0400*/  MUFU.RCP R13, R13 ;  /* 0x0000000d000d7308 */ /* 0x000e220000001000 */
[----:B------:R-:W-:Y:S01]  /*0410*/  @!P3 FMUL R5, R5, 16777216 ;  /* 0x4b8000000505b820 */ /* 0x000fe20000400000 */
[----:B------:R-:W-:Y:S01]  /*0420*/  FADD R20, R20, -R23 ;  /* 0x8000001714147221 */ /* 0x000fe20000000000 */
[----:B------:R-:W-:Y:S02]  /*0430*/  FSEL R0, R2, 1, P0 ;  /* 0x3f80000002007808 */ /* 0x000fe40000000000 */
[----:B-1----:R-:W-:-:S03]  /*0440*/  FMUL R5, R14, R5 ;  /* 0x000000050e057220 */ /* 0x002fc60000400000 */
[----:B------:R-:W-:Y:S01]  /*0450*/  @!P2 FMUL R0, R0, 16777216 ;  /* 0x4b8000000000a820 */ /* 0x000fe20000400000 */
[----:B---3--:R-:W-:Y:S01]  /*0460*/  FADD R7, R16, -R15 ;  /* 0x8000000f10077221 */ /* 0x008fe20000000000 */
[----:B------:R-:W-:Y:S01]  /*0470*/  FMUL R5, R5, R20 ;  /* 0x0000001405057220 */ /* 0x000fe20000400000 */
[----:B------:R-:W1:Y:S01]  /*0480*/  LDC.64 R16, c[0x0][0x278] ;  /* 0x00009e00ff107b82 */ /* 0x000e620000000a00 */
[----:B0-----:R-:W-:-:S07]  /*0490*/  FMUL R0, R13, R0 ;  /* 0x000000000d007220 */ /* 0x001fce0000400000 */
[----:B------:R-:W0:Y:S01]  /*04a0*/  LDC.64 R20, c[0x0][0x270] ;  /* 0x00009c00ff147b82 */ /* 0x000e220000000a00 */
[----:B------:R-:W-:-:S07]  /*04b0*/  FMUL R0, R0, R7 ;  /* 0x0000000700007220 */ /* 0x000fce0000400000 */
[----:B------:R-:W3:Y:S01]  /*04c0*/  LDC.64 R14, c[0x0][0x280] ;  /* 0x0000a000ff0e7b82 */ /* 0x000ee20000000a00 */
[----:B--2---:R-:W-:Y:S01]  /*04d0*/  FFMA R5, R12, R5, R11 ;  /* 0x000000050c057223 */ /* 0x004fe2000000000b */
[----:B-----5:R-:W-:-:S03]  /*04e0*/  FFMA R3, R6, R0, R3 ;  /* 0x0000000006037223 */ /* 0x020fc60000000003 */
[----:B------:R-:W-:Y:S01]  /*04f0*/  FMUL R8, R8, R5 ;  /* 0x0000000508087220 */ /* 0x000fe20000400000 */
[----:B------:R-:W-:Y:S01]  /*0500*/  FMUL R4, R4, R3 ;  /* 0x0000000304047220 */ /* 0x000fe20000400000 */
[----:B------:R-:W-:Y:S02]  /*0510*/  FSETP.GT.AND P1, PT, R5, RZ, PT ;  /* 0x000000ff0500720b */ /* 0x000fe40003f24000 */
[----:B------:R-:W-:Y:S02]  /*0520*/  FSETP.GT.AND P0, PT, R3, RZ, PT ;  /* 0x000000ff0300720b */ /* 0x000fe40003f04000 */
[----:B------:R-:W-:Y:S02]  /*0530*/  FSEL R8, R5, R8, P1 ;  /* 0x0000000805087208 */ /* 0x000fe40000800000 */
[----:B------:R-:W-:Y:S01]  /*0540*/  FSEL R7, R3, R4, P0 ;  /* 0x0000000403077208 */ /* 0x000fe20000000000 */
[----:B-1----:R-:W-:-:S04]  /*0550*/  IMAD.WIDE R16, R18, 0x4, R16 ;  /* 0x0000000412107825 */ /* 0x002fc800078e0210 */
[----:B0-----:R-:W-:-:S04]  /*0560*/  IMAD.WIDE R20, R18, 0x4, R20 ;  /* 0x0000000412147825 */ /* 0x001fc800078e0214 */
[----:B------:R-:W-:Y:S01]  /*0570*/  FADD R7, R8, R7 ;  /* 0x0000000708077221 */ /* 0x000fe20000000000 */
[----:B---3--:R-:W-:Y:S01]  /*0580*/  IMAD.WIDE R14, R18, 0x4, R14 ;  /* 0x00000004120e7825 */ /* 0x008fe200078e020e */
[----:B------:R-:W-:Y:S04]  /*0590*/  STG.E desc[UR4][R20.64], R3 ;  /* 0x0000000314007986 */ /* 0x000fe8000c101904 */
[----:B------:R-:W-:Y:S04]  /*05a0*/  STG.E desc[UR4][R16.64], R5 ;  /* 0x0000000510007986 */ /* 0x000fe8000c101904 */
[----:B------:R-:W-:Y:S01]  /*05b0*/  STG.E desc[UR4][R14.64], R7 ;  /* 0x000000070e007986 */ /* 0x000fe2000c101904 */
[----:B------:R-:W-:Y:S05]  /*05c0*/  EXIT ;  /* 0x000000000000794d */ /* 0x000fea0003800000 */
.L_x_0:
[----:B------:R-:W-:-:S00]  /*05d0*/  BRA `(.L_x_0) ;  /* 0xfffffffc00fc7947 */ /* 0x000fc0000383ffff */
[----:B------:R-:W-:-:S00]  /*05e0*/  NOP ;  /* 0x0000000000007918 */ /* 0x000fc00000000000 */
        /* <DEDUP_REMOVED lines=9> */
.L_x_1:


//--------------------- .nv.global.init           --------------------------
	.section	.nv.global.init,"aw",@progbits
.nv.global.init:
	.type		_$_str,@object
	.size		_$_str,(_$_str_$_2 - _$_str)
_$_str:
        /*0000*/ 	.byte	0x5f, 0x5f, 0x43, 0x55, 0x44, 0x41, 0x5f, 0x46, 0x54, 0x5a, 0x00
	.type		_$_str_$_2,@object
	.size		_$_str_$_2,(.L_1 - _$_str_$_2)
_$_str_$_2:
        /*000b*/ 	.byte	0x5f, 0x5f, 0x43, 0x55, 0x44, 0x41, 0x5f, 0x50, 0x52, 0x45, 0x43, 0x5f, 0x53, 0x51, 0x52, 0x54
        /*001b*/ 	.byte	0x00
.L_1:


//--------------------- .nv.constant0.triton_poi_fused__native_batch_norm_legit_no_training__prelu_kernel_add_22 --------------------------
	.section	.nv.constant0.triton_poi_fused__native_batch_norm_legit_no_training__prelu_kernel_add_22,"a",@progbits
	.sectionflags	@""
	.align	4
.nv.constant0.triton_poi_fused__native_batch_norm_legit_no_training__prelu_kernel_add_22:
	.zero		652
